//
// Generated by NVIDIA NVVM Compiler
//
// Compiler Build ID: CL-36424714
// Cuda compilation tools, release 13.0, V13.0.88
// Based on NVVM 20.0.0
//

.version 9.0
.target sm_100
.address_size 64

	// .globl	_Z10reduce_maxILi256EEvPfS0_
// _ZZ10reduce_maxILi256EEvPfS0_E4smem has been demoted

.visible .entry _Z10reduce_maxILi256EEvPfS0_(
	.param .u64 .ptr .align 1 _Z10reduce_maxILi256EEvPfS0__param_0,
	.param .u64 .ptr .align 1 _Z10reduce_maxILi256EEvPfS0__param_1
)
{
	.reg .pred 	%p<5>;
	.reg .b32 	%r<17>;
	.reg .b32 	%f<6>;
	.reg .b64 	%rd<9>;
	// demoted variable
	.shared .align 4 .b8 _ZZ10reduce_maxILi256EEvPfS0_E4smem[1024];
	ld.param.u64 	%rd2, [_Z10reduce_maxILi256EEvPfS0__param_0];
	ld.param.u64 	%rd1, [_Z10reduce_maxILi256EEvPfS0__param_1];
	cvta.to.global.u64 	%rd3, %rd2;
	mov.u32 	%r1, %tid.x;
	mov.u32 	%r2, %ctaid.x;
	shl.b32 	%r7, %r2, 8;
	add.s32 	%r8, %r7, %r1;
	mul.wide.s32 	%rd4, %r8, 4;
	add.s64 	%rd5, %rd3, %rd4;
	ld.global.f32 	%f1, [%rd5];
	shl.b32 	%r9, %r1, 2;
	mov.u32 	%r10, _ZZ10reduce_maxILi256EEvPfS0_E4smem;
	add.s32 	%r3, %r10, %r9;
	st.shared.f32 	[%r3], %f1;
	bar.sync 	0;
	mov.u32 	%r4, %ntid.x;
	setp.lt.u32 	%p1, %r4, 2;
	@%p1 bra 	$L__BB0_5;
	mov.b32 	%r16, 1;
$L__BB0_2:
	shl.b32 	%r6, %r16, 1;
	add.s32 	%r12, %r6, -1;
	and.b32  	%r13, %r12, %r1;
	setp.ne.s32 	%p2, %r13, 0;
	@%p2 bra 	$L__BB0_4;
	ld.shared.f32 	%f2, [%r3];
	shl.b32 	%r14, %r16, 2;
	add.s32 	%r15, %r3, %r14;
	ld.shared.f32 	%f3, [%r15];
	max.f32 	%f4, %f2, %f3;
	st.shared.f32 	[%r3], %f4;
$L__BB0_4:
	bar.sync 	0;
	setp.lt.u32 	%p3, %r6, %r4;
	mov.u32 	%r16, %r6;
	@%p3 bra 	$L__BB0_2;
$L__BB0_5:
	setp.ne.s32 	%p4, %r1, 0;
	@%p4 bra 	$L__BB0_7;
	ld.shared.f32 	%f5, [_ZZ10reduce_maxILi256EEvPfS0_E4smem];
	cvta.to.global.u64 	%rd6, %rd1;
	mul.wide.u32 	%rd7, %r2, 4;
	add.s64 	%rd8, %rd6, %rd7;
	st.global.f32 	[%rd8], %f5;
$L__BB0_7:
	ret;

}


// ===== COMPILED SASS (sm_100) =====

	.target	sm_100

	.elftype	@"ET_EXEC"


//--------------------- .note.nv.tkinfo           --------------------------
	.section	.note.nv.tkinfo,"",@"SHT_NOTE"
	.sectionflags	@"SHF_NOTE_NV_TKINFO"
	.tkinfo
        /*0018*/ 	.word	0x00000002
        /*0030*/ 	.string	""
        /*0030*/ 	.string	"ptxas"
        /*0030*/ 	.string	"Cuda compilation tools, release 13.0, V13.0.88"
        /*0030*/ 	.string	"Build cuda_13.0.r13.0/compiler.36424714_0"
        /*0030*/ 	.string	"-arch sm_100 -m 64 "



//--------------------- .note.nv.cuinfo           --------------------------
	.section	.note.nv.cuinfo,"",@"SHT_NOTE"
	.sectionflags	@"SHF_NOTE_NV_CUINFO"
        /*0018*/ 	.short	0x0002
        /*001a*/ 	.short	0x0064
        /*001c*/ 	.short	0x0082
	.zero		2


//--------------------- .nv.info                  --------------------------
	.section	.nv.info,"",@"SHT_CUDA_INFO"
	.align	4


	//----- nvinfo : EIATTR_REGCOUNT
	.align		4
        /*0000*/ 	.byte	0x04, 0x2f
        /*0002*/ 	.short	(.L_1 - .L_0)
	.align		4
.L_0:
        /*0004*/ 	.word	index@(_Z10reduce_maxILi256EEvPfS0_)
        /*0008*/ 	.word	0x0000000b


	//----- nvinfo : EIATTR_FRAME_SIZE
	.align		4
.L_1:
        /*000c*/ 	.byte	0x04, 0x11
        /*000e*/ 	.short	(.L_3 - .L_2)
	.align		4
.L_2:
        /*0010*/ 	.word	index@(_Z10reduce_maxILi256EEvPfS0_)
        /*0014*/ 	.word	0x00000000


	//----- nvinfo : EIATTR_MIN_STACK_SIZE
	.align		4
.L_3:
        /*0018*/ 	.byte	0x04, 0x12
        /*001a*/ 	.short	(.L_5 - .L_4)
	.align		4
.L_4:
        /*001c*/ 	.word	index@(_Z10reduce_maxILi256EEvPfS0_)
        /*0020*/ 	.word	0x00000000
.L_5:


//--------------------- .nv.compat                --------------------------
	.section	.nv.compat,"",@"SHT_CUDA_COMPAT_INFO"
	.align	4
        /*0000*/ 	.byte	0x02, 0x09, 0x00, 0x00, 0x02, 0x02, 0x01, 0x00, 0x02, 0x05, 0x05, 0x00, 0x03, 0x07, 0x01, 0x01
        /*0010*/ 	.byte	0x02, 0x03, 0x00, 0x00, 0x02, 0x06, 0x01, 0x00, 0x04, 0x0b, 0x08, 0x00, 0x09, 0x00, 0x00, 0x00
        /*0020*/ 	.byte	0x00, 0x00, 0x00, 0x00


//--------------------- .nv.info._Z10reduce_maxILi256EEvPfS0_ --------------------------
	.section	.nv.info._Z10reduce_maxILi256EEvPfS0_,"",@"SHT_CUDA_INFO"
	.sectionflags	@""
	.align	4


	//----- nvinfo : EIATTR_CUDA_API_VERSION
	.align		4
        /*0000*/ 	.byte	0x04, 0x37
        /*0002*/ 	.short	(.L_7 - .L_6)
.L_6:
        /*0004*/ 	.word	0x00000082


	//----- nvinfo : EIATTR_KPARAM_INFO
	.align		4
.L_7:
        /*0008*/ 	.byte	0x04, 0x17
        /*000a*/ 	.short	(.L_9 - .L_8)
.L_8:
        /*000c*/ 	.word	0x00000000
        /*0010*/ 	.short	0x0001
        /*0012*/ 	.short	0x0008
        /*0014*/ 	.byte	0x00, 0xf5, 0x21, 0x00


	//----- nvinfo : EIATTR_KPARAM_INFO
	.align		4
.L_9:
        /*0018*/ 	.byte	0x04, 0x17
        /*001a*/ 	.short	(.L_11 - .L_10)
.L_10:
        /*001c*/ 	.word	0x00000000
        /*0020*/ 	.short	0x0000
        /*0022*/ 	.short	0x0000
        /*0024*/ 	.byte	0x00, 0xf5, 0x21, 0x00


	//----- nvinfo : EIATTR_SPARSE_MMA_MASK
	.align		4
.L_11:
        /*0028*/ 	.byte	0x03, 0x50
        /*002a*/ 	.short	0x0000


	//----- nvinfo : EIATTR_MAXREG_COUNT
	.align		4
        /*002c*/ 	.byte	0x03, 0x1b
        /*002e*/ 	.short	0x00ff


	//----- nvinfo : EIATTR_NUM_BARRIERS
	.align		4
        /*0030*/ 	.byte	0x02, 0x4c
        /*0032*/ 	.byte	0x01
	.zero		1


	//----- nvinfo : EIATTR_MERCURY_ISA_VERSION
	.align		4
        /*0034*/ 	.byte	0x03, 0x5f
        /*0036*/ 	.short	0x0101


	//----- nvinfo : EIATTR_VRC_CTA_INIT_COUNT
	.align		4
        /*0038*/ 	.byte	0x02, 0x4a
	.zero		1
	.zero		1


	//----- nvinfo : EIATTR_EXIT_INSTR_OFFSETS
	.align		4
        /*003c*/ 	.byte	0x04, 0x1c
        /*003e*/ 	.short	(.L_13 - .L_12)


	//   ....[0]....
.L_12:
        /*0040*/ 	.word	0x000001f0


	//   ....[1]....
        /*0044*/ 	.word	0x00000270


	//----- nvinfo : EIATTR_CBANK_PARAM_SIZE
	.align		4
.L_13:
        /*0048*/ 	.byte	0x03, 0x19
        /*004a*/ 	.short	0x0010


	//----- nvinfo : EIATTR_PARAM_CBANK
	.align		4
        /*004c*/ 	.byte	0x04, 0x0a
        /*004e*/ 	.short	(.L_15 - .L_14)
	.align		4
.L_14:
        /*0050*/ 	.word	index@(.nv.constant0._Z10reduce_maxILi256EEvPfS0_)
        /*0054*/ 	.short	0x0380
        /*0056*/ 	.short	0x0010


	//----- nvinfo : EIATTR_SW_WAR
	.align		4
.L_15:
        /*0058*/ 	.byte	0x04, 0x36
        /*005a*/ 	.short	(.L_17 - .L_16)
.L_16:
        /*005c*/ 	.word	0x00000008
.L_17:


//--------------------- .nv.callgraph             --------------------------
	.section	.nv.callgraph,"",@"SHT_CUDA_CALLGRAPH"
	.align	4
	.sectionentsize	8
	.align		4
        /*0000*/ 	.word	0x00000000
	.align		4
        /*0004*/ 	.word	0xffffffff
	.align		4
        /*0008*/ 	.word	0x00000000
	.align		4
        /*000c*/ 	.word	0xfffffffe
	.align		4
        /*0010*/ 	.word	0x00000000
	.align		4
        /*0014*/ 	.word	0xfffffffd
	.align		4
        /*0018*/ 	.word	0x00000000
	.align		4
        /*001c*/ 	.word	0xfffffffc


//--------------------- .text._Z10reduce_maxILi256EEvPfS0_ --------------------------
	.section	.text._Z10reduce_maxILi256EEvPfS0_,"ax",@progbits
	.align	128
        .global         _Z10reduce_maxILi256EEvPfS0_
        .type           _Z10reduce_maxILi256EEvPfS0_,@function
        .size           _Z10reduce_maxILi256EEvPfS0_,(.L_x_3 - _Z10reduce_maxILi256EEvPfS0_)
        .other          _Z10reduce_maxILi256EEvPfS0_,@"STO_CUDA_ENTRY STV_DEFAULT"
_Z10reduce_maxILi256EEvPfS0_:
.text._Z10reduce_maxILi256EEvPfS0_:
[----:B------:R-:W-:Y:S01]  /*0000*/  LDC R1, c[0x0][0x37c] ;  /* 0x0000df00ff017b82 */ /* 0x000fe20000000800 */
[----:B------:R-:W0:Y:S07]  /*0010*/  S2R R7, SR_TID.X ;  /* 0x0000000000077919 */ /* 0x000e2e0000002100 */
[----:B------:R-:W1:Y:S01]  /*0020*/  LDC.64 R2, c[0x0][0x380] ;  /* 0x0000e000ff027b82 */ /* 0x000e620000000a00 */
[----:B------:R-:W2:Y:S01]  /*0030*/  LDCU.64 UR6, c[0x0][0x358] ;  /* 0x00006b00ff0677ac */ /* 0x000ea20008000a00 */
[----:B------:R-:W0:Y:S02]  /*0040*/  S2R R6, SR_CTAID.X ;  /* 0x0000000000067919 */ /* 0x000e240000002500 */
[----:B0-----:R-:W-:-:S04]  /*0050*/  IMAD R5, R6, 0x100, R7 ;  /* 0x0000010006057824 */ /* 0x001fc800078e0207 */
[----:B-1----:R-:W-:-:S06]  /*0060*/  IMAD.WIDE R2, R5, 0x4, R2 ;  /* 0x0000000405027825 */ /* 0x002fcc00078e0202 */
[----:B--2---:R-:W2:Y:S01]  /*0070*/  LDG.E R2, desc[UR6][R2.64] ;  /* 0x0000000602027981 */ /* 0x004ea2000c1e1900 */
[----:B------:R-:W0:Y:S01]  /*0080*/  S2UR UR5, SR_CgaCtaId ;  /* 0x00000000000579c3 */ /* 0x000e220000008800 */
[----:B------:R-:W-:Y:S01]  /*0090*/  UMOV UR4, 0x400 ;  /* 0x0000040000047882 */ /* 0x000fe20000000000 */
[----:B------:R-:W1:Y:S01]  /*00a0*/  LDCU UR8, c[0x0][0x360] ;  /* 0x00006c00ff0877ac */ /* 0x000e620008000800 */
[----:B------:R-:W-:Y:S01]  /*00b0*/  ISETP.NE.AND P0, PT, R7, RZ, PT ;  /* 0x000000ff0700720c */ /* 0x000fe20003f05270 */
[----:B-1----:R-:W-:Y:S02]  /*00c0*/  UISETP.GE.U32.AND UP0, UPT, UR8, 0x2, UPT ;  /* 0x000000020800788c */ /* 0x002fe4000bf06070 */
[----:B0-----:R-:W-:-:S06]  /*00d0*/  ULEA UR4, UR5, UR4, 0x18 ;  /* 0x0000000405047291 */ /* 0x001fcc000f8ec0ff */
[----:B------:R-:W-:-:S05]  /*00e0*/  LEA R5, R7, UR4, 0x2 ;  /* 0x0000000407057c11 */ /* 0x000fca000f8e10ff */
[----:B--2---:R0:W-:Y:S01]  /*00f0*/  STS [R5], R2 ;  /* 0x0000000205007388 */ /* 0x0041e20000000800 */
[----:B------:R-:W-:Y:S06]  /*0100*/  BAR.SYNC.DEFER_BLOCKING 0x0 ;  /* 0x0000000000007b1d */ /* 0x000fec0000010000 */
[----:B------:R-:W-:Y:S05]  /*0110*/  BRA.U !UP0, `(.L_x_0) ;  /* 0x0000000108347547 */ /* 0x000fea000b800000 */
[----:B------:R-:W-:-:S07]  /*0120*/  IMAD.MOV.U32 R0, RZ, RZ, 0x1 ;  /* 0x00000001ff007424 */ /* 0x000fce00078e00ff */
.L_x_1:
[----:B------:R-:W-:-:S05]  /*0130*/  SHF.L.U32 R8, R0, 0x1, RZ ;  /* 0x0000000100087819 */ /* 0x000fca00000006ff */
[----:B0-----:R-:W-:-:S05]  /*0140*/  VIADD R2, R8, 0xffffffff ;  /* 0xffffffff08027836 */ /* 0x001fca0000000000 */
[----:B------:R-:W-:-:S13]  /*0150*/  LOP3.LUT P1, RZ, R2, R7, RZ, 0xc0, !PT ;  /* 0x0000000702ff7212 */ /* 0x000fda000782c0ff */
[----:B------:R-:W-:Y:S02]  /*0160*/  @!P1 LEA R2, R0, R5, 0x2 ;  /* 0x0000000500029211 */ /* 0x000fe400078e10ff */
[----:B------:R-:W-:Y:S04]  /*0170*/  @!P1 LDS R0, [R5] ;  /* 0x0000000005009984 */ /* 0x000fe80000000800 */
[----:B------:R-:W0:Y:S02]  /*0180*/  @!P1 LDS R3, [R2] ;  /* 0x0000000002039984 */ /* 0x000e240000000800 */
[----:B0-----:R-:W-:Y:S01]  /*0190*/  @!P1 FMNMX R4, R0, R3, !PT ;  /* 0x0000000300049209 */ /* 0x001fe20007800000 */
[----:B------:R-:W-:-:S04]  /*01a0*/  IMAD.MOV.U32 R0, RZ, RZ, R8 ;  /* 0x000000ffff007224 */ /* 0x000fc800078e0008 */
[----:B------:R1:W-:Y:S01]  /*01b0*/  @!P1 STS [R5], R4 ;  /* 0x0000000405009388 */ /* 0x0003e20000000800 */
[----:B------:R-:W-:Y:S01]  /*01c0*/  BAR.SYNC.DEFER_BLOCKING 0x0 ;  /* 0x0000000000007b1d */ /* 0x000fe20000010000 */
[----:B------:R-:W-:-:S13]  /*01d0*/  ISETP.GE.U32.AND P1, PT, R8, UR8, PT ;  /* 0x0000000808007c0c */ /* 0x000fda000bf26070 */
[----:B-1----:R-:W-:Y:S05]  /*01e0*/  @!P1 BRA `(.L_x_1) ;  /* 0xfffffffc00d09947 */ /* 0x002fea000383ffff */
.L_x_0:
[----:B------:R-:W-:Y:S05]  /*01f0*/  @P0 EXIT ;  /* 0x000000000000094d */ /* 0x000fea0003800000 */
[----:B------:R-:W1:Y:S01]  /*0200*/  S2UR UR5, SR_CgaCtaId ;  /* 0x00000000000579c3 */ /* 0x000e620000008800 */
[----:B------:R-:W-:-:S07]  /*0210*/  UMOV UR4, 0x400 ;  /* 0x0000040000047882 */ /* 0x000fce0000000000 */
[----:B0-----:R-:W0:Y:S01]  /*0220*/  LDC.64 R2, c[0x0][0x388] ;  /* 0x0000e200ff027b82 */ /* 0x001e220000000a00 */
[----:B-1----:R-:W-:Y:S01]  /*0230*/  ULEA UR4, UR5, UR4, 0x18 ;  /* 0x0000000405047291 */ /* 0x002fe2000f8ec0ff */
[----:B0-----:R-:W-:-:S08]  /*0240*/  IMAD.WIDE.U32 R2, R6, 0x4, R2 ;  /* 0x0000000406027825 */ /* 0x001fd000078e0002 */
[----:B------:R-:W0:Y:S04]  /*0250*/  LDS R5, [UR4] ;  /* 0x00000004ff057984 */ /* 0x000e280008000800 */
[----:B0-----:R-:W-:Y:S01]  /*0260*/  STG.E desc[UR6][R2.64], R5 ;  /* 0x0000000502007986 */ /* 0x001fe2000c101906 */
[----:B------:R-:W-:Y:S05]  /*0270*/  EXIT ;  /* 0x000000000000794d */ /* 0x000fea0003800000 */
.L_x_2:
[----:B------:R-:W-:-:S00]  /*0280*/  BRA `(.L_x_2) ;  /* 0xfffffffc00fc7947 */ /* 0x000fc0000383ffff */
[----:B------:R-:W-:-:S00]  /*0290*/  NOP ;  /* 0x0000000000007918 */ /* 0x000fc00000000000 */
        /* <DEDUP_REMOVED lines=14> */
.L_x_3:


//--------------------- .nv.shared._Z10reduce_maxILi256EEvPfS0_ --------------------------
	.section	.nv.shared._Z10reduce_maxILi256EEvPfS0_,"aw",@nobits
	.sectionflags	@""
	.align	4
.nv.shared._Z10reduce_maxILi256EEvPfS0_:
	.zero		2048


//--------------------- .nv.shared.reserved.0     --------------------------
	.section	.nv.shared.reserved.0,"aw",@nobits
	.weak		__nv_reservedSMEM_offset_0_alias
	.size		__nv_reservedSMEM_offset_0_alias, 0, 64
	.other		__nv_reservedSMEM_offset_0_alias,@"STO_CUDA_RESERVED_SHARED STV_DEFAULT"
__nv_reservedSMEM_offset_0_alias:
	.zero		0
	.zero		64


//--------------------- .nv.constant0._Z10reduce_maxILi256EEvPfS0_ --------------------------
	.section	.nv.constant0._Z10reduce_maxILi256EEvPfS0_,"a",@progbits
	.sectionflags	@""
	.align	4
.nv.constant0._Z10reduce_maxILi256EEvPfS0_:
	.zero		912


//--------------------- SYMBOLS --------------------------

	.type		.nv.reservedSmem.offset0,@object
	.size		.nv.reservedSmem.offset0,0x4
	.type		.nv.reservedSmem.cap,@object
	.size		.nv.reservedSmem.cap,0x4
